//
// Generated by NVIDIA NVVM Compiler
//
// Compiler Build ID: CL-36424714
// Cuda compilation tools, release 13.0, V13.0.88
// Based on NVVM 20.0.0
//

.version 9.0
.target sm_100
.address_size 64

	// .globl	_Z42matrixMulSharedMemPrefetchMultipleElementsILi1ELi2EEvPfS0_S0_i
// _ZZ42matrixMulSharedMemPrefetchMultipleElementsILi1ELi2EEvPfS0_S0_iE8A_shared has been demoted
// _ZZ42matrixMulSharedMemPrefetchMultipleElementsILi1ELi2EEvPfS0_S0_iE8B_shared has been demoted

.visible .entry _Z42matrixMulSharedMemPrefetchMultipleElementsILi1ELi2EEvPfS0_S0_i(
	.param .u64 .ptr .align 1 _Z42matrixMulSharedMemPrefetchMultipleElementsILi1ELi2EEvPfS0_S0_i_param_0,
	.param .u64 .ptr .align 1 _Z42matrixMulSharedMemPrefetchMultipleElementsILi1ELi2EEvPfS0_S0_i_param_1,
	.param .u64 .ptr .align 1 _Z42matrixMulSharedMemPrefetchMultipleElementsILi1ELi2EEvPfS0_S0_i_param_2,
	.param .u32 _Z42matrixMulSharedMemPrefetchMultipleElementsILi1ELi2EEvPfS0_S0_i_param_3
)
{
	.reg .pred 	%p<7>;
	.reg .b32 	%r<58>;
	.reg .b32 	%f<82>;
	.reg .b64 	%rd<48>;
	// demoted variable
	.shared .align 4 .b8 _ZZ42matrixMulSharedMemPrefetchMultipleElementsILi1ELi2EEvPfS0_S0_iE8A_shared[16];
	// demoted variable
	.shared .align 4 .b8 _ZZ42matrixMulSharedMemPrefetchMultipleElementsILi1ELi2EEvPfS0_S0_iE8B_shared[16];
	ld.param.u64 	%rd4, [_Z42matrixMulSharedMemPrefetchMultipleElementsILi1ELi2EEvPfS0_S0_i_param_1];
	ld.param.u64 	%rd5, [_Z42matrixMulSharedMemPrefetchMultipleElementsILi1ELi2EEvPfS0_S0_i_param_2];
	ld.param.u32 	%r20, [_Z42matrixMulSharedMemPrefetchMultipleElementsILi1ELi2EEvPfS0_S0_i_param_3];
	cvta.to.global.u64 	%rd1, %rd5;
	cvta.to.global.u64 	%rd2, %rd4;
	mov.u32 	%r22, %ctaid.y;
	mul.lo.s32 	%r23, %r20, %r22;
	shl.b32 	%r1, %r23, 1;
	mov.u32 	%r24, %ctaid.x;
	shl.b32 	%r25, %r24, 1;
	mov.u32 	%r26, %tid.y;
	mov.u32 	%r27, %tid.x;
	add.s32 	%r28, %r1, %r27;
	add.s32 	%r29, %r25, %r27;
	mul.lo.s32 	%r30, %r26, %r20;
	add.s32 	%r2, %r28, %r30;
	add.s32 	%r3, %r29, %r30;
	mul.wide.u32 	%rd6, %r2, 4;
	add.s64 	%rd7, %rd2, %rd6;
	ld.global.f32 	%f65, [%rd7];
	mul.wide.u32 	%rd8, %r3, 4;
	add.s64 	%rd9, %rd1, %rd8;
	ld.global.f32 	%f69, [%rd9];
	add.s32 	%r4, %r2, 1;
	mul.wide.u32 	%rd10, %r4, 4;
	add.s64 	%rd11, %rd2, %rd10;
	ld.global.f32 	%f72, [%rd11];
	add.s32 	%r5, %r3, 1;
	mul.wide.u32 	%rd12, %r5, 4;
	add.s64 	%rd13, %rd1, %rd12;
	ld.global.f32 	%f73, [%rd13];
	add.s32 	%r31, %r2, %r20;
	add.s32 	%r32, %r3, %r20;
	mul.wide.u32 	%rd14, %r31, 4;
	add.s64 	%rd15, %rd2, %rd14;
	ld.global.f32 	%f74, [%rd15];
	mul.wide.u32 	%rd16, %r32, 4;
	add.s64 	%rd17, %rd1, %rd16;
	ld.global.f32 	%f75, [%rd17];
	add.s32 	%r33, %r4, %r20;
	mul.wide.u32 	%rd18, %r33, 4;
	add.s64 	%rd19, %rd2, %rd18;
	ld.global.f32 	%f76, [%rd19];
	add.s32 	%r6, %r5, %r20;
	mul.wide.u32 	%rd20, %r6, 4;
	add.s64 	%rd21, %rd1, %rd20;
	ld.global.f32 	%f77, [%rd21];
	mov.u32 	%r34, %ntid.x;
	mul.lo.s32 	%r35, %r34, %r26;
	shl.b32 	%r36, %r35, 1;
	add.s32 	%r37, %r36, %r27;
	shl.b32 	%r38, %r37, 2;
	mov.u32 	%r39, _ZZ42matrixMulSharedMemPrefetchMultipleElementsILi1ELi2EEvPfS0_S0_iE8A_shared;
	add.s32 	%r7, %r39, %r38;
	mov.u32 	%r40, _ZZ42matrixMulSharedMemPrefetchMultipleElementsILi1ELi2EEvPfS0_S0_iE8B_shared;
	add.s32 	%r8, %r40, %r38;
	shl.b32 	%r41, %r34, 3;
	add.s32 	%r9, %r8, %r41;
	shl.b32 	%r42, %r26, 3;
	add.s32 	%r10, %r39, %r42;
	shl.b32 	%r43, %r27, 2;
	add.s32 	%r11, %r40, %r43;
	mov.b32 	%r57, 0;
	mov.f32 	%f78, 0f00000000;
	mov.f32 	%f79, %f78;
	mov.f32 	%f80, %f78;
	mov.f32 	%f81, %f78;
$L__BB0_1:
	mov.u32 	%r44, %nctaid.x;
	setp.eq.s32 	%p1, %r57, %r44;
	@%p1 bra 	$L__BB0_11;
	add.s32 	%r57, %r57, 1;
	shl.b32 	%r14, %r57, 1;
	mul.lo.s32 	%r15, %r14, %r20;
	st.shared.f32 	[%r7], %f65;
	st.shared.f32 	[%r8], %f69;
	st.shared.f32 	[%r7+4], %f72;
	st.shared.f32 	[%r8+4], %f73;
	mov.u32 	%r45, %ntid.x;
	shl.b32 	%r46, %r45, 3;
	add.s32 	%r47, %r7, %r46;
	st.shared.f32 	[%r47], %f74;
	st.shared.f32 	[%r9], %f75;
	st.shared.f32 	[%r47+4], %f76;
	st.shared.f32 	[%r9+4], %f77;
	bar.sync 	0;
	add.s32 	%r16, %r2, %r14;
	setp.ge.u32 	%p2, %r16, %r20;
	@%p2 bra 	$L__BB0_4;
	mul.wide.u32 	%rd22, %r16, 4;
	add.s64 	%rd23, %rd2, %rd22;
	ld.global.f32 	%f65, [%rd23];
	add.s32 	%r48, %r3, %r15;
	mul.wide.u32 	%rd24, %r48, 4;
	add.s64 	%rd25, %rd1, %rd24;
	ld.global.f32 	%f69, [%rd25];
$L__BB0_4:
	ld.shared.f32 	%f25, [%r10];
	ld.shared.f32 	%f26, [%r11];
	fma.rn.f32 	%f54, %f25, %f26, %f81;
	ld.shared.f32 	%f27, [%r10+4];
	ld.shared.f32 	%f28, [%r11+8];
	fma.rn.f32 	%f81, %f27, %f28, %f54;
	add.s32 	%r17, %r4, %r14;
	setp.ge.u32 	%p3, %r17, %r20;
	@%p3 bra 	$L__BB0_6;
	mul.wide.u32 	%rd26, %r17, 4;
	add.s64 	%rd27, %rd2, %rd26;
	ld.global.f32 	%f72, [%rd27];
	add.s32 	%r49, %r5, %r15;
	mul.wide.u32 	%rd28, %r49, 4;
	add.s64 	%rd29, %rd1, %rd28;
	ld.global.f32 	%f73, [%rd29];
$L__BB0_6:
	ld.shared.f32 	%f34, [%r11+4];
	fma.rn.f32 	%f55, %f25, %f34, %f80;
	ld.shared.f32 	%f35, [%r11+12];
	fma.rn.f32 	%f80, %f27, %f35, %f55;
	add.s32 	%r18, %r16, %r20;
	setp.ge.u32 	%p4, %r18, %r16;
	@%p4 bra 	$L__BB0_8;
	mul.wide.u32 	%rd30, %r18, 4;
	add.s64 	%rd31, %rd2, %rd30;
	ld.global.f32 	%f74, [%rd31];
	add.s32 	%r50, %r3, %r15;
	add.s32 	%r51, %r50, %r20;
	mul.wide.u32 	%rd32, %r51, 4;
	add.s64 	%rd33, %rd1, %rd32;
	ld.global.f32 	%f75, [%rd33];
$L__BB0_8:
	ld.shared.f32 	%f41, [%r10+8];
	fma.rn.f32 	%f56, %f41, %f26, %f79;
	ld.shared.f32 	%f42, [%r10+12];
	fma.rn.f32 	%f79, %f42, %f28, %f56;
	add.s32 	%r19, %r17, %r20;
	setp.ge.u32 	%p5, %r19, %r17;
	@%p5 bra 	$L__BB0_10;
	mul.wide.u32 	%rd34, %r19, 4;
	add.s64 	%rd35, %rd2, %rd34;
	ld.global.f32 	%f76, [%rd35];
	add.s32 	%r52, %r6, %r15;
	mul.wide.u32 	%rd36, %r52, 4;
	add.s64 	%rd37, %rd1, %rd36;
	ld.global.f32 	%f77, [%rd37];
$L__BB0_10:
	fma.rn.f32 	%f57, %f41, %f34, %f78;
	fma.rn.f32 	%f78, %f42, %f35, %f57;
	bar.sync 	0;
	setp.lt.s32 	%p6, %r14, %r20;
	@%p6 bra 	$L__BB0_1;
$L__BB0_11:
	ld.param.u64 	%rd47, [_Z42matrixMulSharedMemPrefetchMultipleElementsILi1ELi2EEvPfS0_S0_i_param_0];
	cvta.to.global.u64 	%rd38, %rd47;
	add.s32 	%r53, %r3, %r1;
	mul.wide.u32 	%rd39, %r53, 4;
	add.s64 	%rd40, %rd38, %rd39;
	st.global.f32 	[%rd40], %f81;
	add.s32 	%r54, %r5, %r1;
	mul.wide.u32 	%rd41, %r54, 4;
	add.s64 	%rd42, %rd38, %rd41;
	st.global.f32 	[%rd42], %f80;
	add.s32 	%r55, %r53, %r20;
	mul.wide.u32 	%rd43, %r55, 4;
	add.s64 	%rd44, %rd38, %rd43;
	st.global.f32 	[%rd44], %f79;
	add.s32 	%r56, %r54, %r20;
	mul.wide.u32 	%rd45, %r56, 4;
	add.s64 	%rd46, %rd38, %rd45;
	st.global.f32 	[%rd46], %f78;
	ret;

}


// ===== COMPILED SASS (sm_100) =====

	.target	sm_100

	.elftype	@"ET_EXEC"


//--------------------- .note.nv.tkinfo           --------------------------
	.section	.note.nv.tkinfo,"",@"SHT_NOTE"
	.sectionflags	@"SHF_NOTE_NV_TKINFO"
	.tkinfo
        /*0018*/ 	.word	0x00000002
        /*0030*/ 	.string	""
        /*0030*/ 	.string	"ptxas"
        /*0030*/ 	.string	"Cuda compilation tools, release 13.0, V13.0.88"
        /*0030*/ 	.string	"Build cuda_13.0.r13.0/compiler.36424714_0"
        /*0030*/ 	.string	"-arch sm_100 -m 64 "



//--------------------- .note.nv.cuinfo           --------------------------
	.section	.note.nv.cuinfo,"",@"SHT_NOTE"
	.sectionflags	@"SHF_NOTE_NV_CUINFO"
        /*0018*/ 	.short	0x0002
        /*001a*/ 	.short	0x0064
        /*001c*/ 	.short	0x0082
	.zero		2


//--------------------- .nv.info                  --------------------------
	.section	.nv.info,"",@"SHT_CUDA_INFO"
	.align	4


	//----- nvinfo : EIATTR_REGCOUNT
	.align		4
        /*0000*/ 	.byte	0x04, 0x2f
        /*0002*/ 	.short	(.L_1 - .L_0)
	.align		4
.L_0:
        /*0004*/ 	.word	index@(_Z42matrixMulSharedMemPrefetchMultipleElementsILi1ELi2EEvPfS0_S0_i)
        /*0008*/ 	.word	0x00000020


	//----- nvinfo : EIATTR_FRAME_SIZE
	.align		4
.L_1:
        /*000c*/ 	.byte	0x04, 0x11
        /*000e*/ 	.short	(.L_3 - .L_2)
	.align		4
.L_2:
        /*0010*/ 	.word	index@(_Z42matrixMulSharedMemPrefetchMultipleElementsILi1ELi2EEvPfS0_S0_i)
        /*0014*/ 	.word	0x00000000


	//----- nvinfo : EIATTR_MIN_STACK_SIZE
	.align		4
.L_3:
        /*0018*/ 	.byte	0x04, 0x12
        /*001a*/ 	.short	(.L_5 - .L_4)
	.align		4
.L_4:
        /*001c*/ 	.word	index@(_Z42matrixMulSharedMemPrefetchMultipleElementsILi1ELi2EEvPfS0_S0_i)
        /*0020*/ 	.word	0x00000000
.L_5:


//--------------------- .nv.compat                --------------------------
	.section	.nv.compat,"",@"SHT_CUDA_COMPAT_INFO"
	.align	4
        /*0000*/ 	.byte	0x02, 0x09, 0x00, 0x00, 0x02, 0x02, 0x01, 0x00, 0x02, 0x05, 0x05, 0x00, 0x03, 0x07, 0x01, 0x01
        /*0010*/ 	.byte	0x02, 0x03, 0x00, 0x00, 0x02, 0x06, 0x01, 0x00, 0x04, 0x0b, 0x08, 0x00, 0x09, 0x00, 0x00, 0x00
        /*0020*/ 	.byte	0x00, 0x00, 0x00, 0x00


//--------------------- .nv.info._Z42matrixMulSharedMemPrefetchMultipleElementsILi1ELi2EEvPfS0_S0_i --------------------------
	.section	.nv.info._Z42matrixMulSharedMemPrefetchMultipleElementsILi1ELi2EEvPfS0_S0_i,"",@"SHT_CUDA_INFO"
	.sectionflags	@""
	.align	4


	//----- nvinfo : EIATTR_CUDA_API_VERSION
	.align		4
        /*0000*/ 	.byte	0x04, 0x37
        /*0002*/ 	.short	(.L_7 - .L_6)
.L_6:
        /*0004*/ 	.word	0x00000082


	//----- nvinfo : EIATTR_KPARAM_INFO
	.align		4
.L_7:
        /*0008*/ 	.byte	0x04, 0x17
        /*000a*/ 	.short	(.L_9 - .L_8)
.L_8:
        /*000c*/ 	.word	0x00000000
        /*0010*/ 	.short	0x0003
        /*0012*/ 	.short	0x0018
        /*0014*/ 	.byte	0x00, 0xf0, 0x11, 0x00


	//----- nvinfo : EIATTR_KPARAM_INFO
	.align		4
.L_9:
        /*0018*/ 	.byte	0x04, 0x17
        /*001a*/ 	.short	(.L_11 - .L_10)
.L_10:
        /*001c*/ 	.word	0x00000000
        /*0020*/ 	.short	0x0002
        /*0022*/ 	.short	0x0010
        /*0024*/ 	.byte	0x00, 0xf5, 0x21, 0x00


	//----- nvinfo : EIATTR_KPARAM_INFO
	.align		4
.L_11:
        /*0028*/ 	.byte	0x04, 0x17
        /*002a*/ 	.short	(.L_13 - .L_12)
.L_12:
        /*002c*/ 	.word	0x00000000
        /*0030*/ 	.short	0x0001
        /*0032*/ 	.short	0x0008
        /*0034*/ 	.byte	0x00, 0xf5, 0x21, 0x00


	//----- nvinfo : EIATTR_KPARAM_INFO
	.align		4
.L_13:
        /*0038*/ 	.byte	0x04, 0x17
        /*003a*/ 	.short	(.L_15 - .L_14)
.L_14:
        /*003c*/ 	.word	0x00000000
        /*0040*/ 	.short	0x0000
        /*0042*/ 	.short	0x0000
        /*0044*/ 	.byte	0x00, 0xf5, 0x21, 0x00


	//----- nvinfo : EIATTR_SPARSE_MMA_MASK
	.align		4
.L_15:
        /*0048*/ 	.byte	0x03, 0x50
        /*004a*/ 	.short	0x0000


	//----- nvinfo : EIATTR_MAXREG_COUNT
	.align		4
        /*004c*/ 	.byte	0x03, 0x1b
        /*004e*/ 	.short	0x00ff


	//----- nvinfo : EIATTR_NUM_BARRIERS
	.align		4
        /*0050*/ 	.byte	0x02, 0x4c
        /*0052*/ 	.byte	0x01
	.zero		1


	//----- nvinfo : EIATTR_MERCURY_ISA_VERSION
	.align		4
        /*0054*/ 	.byte	0x03, 0x5f
        /*0056*/ 	.short	0x0101


	//----- nvinfo : EIATTR_VRC_CTA_INIT_COUNT
	.align		4
        /*0058*/ 	.byte	0x02, 0x4a
	.zero		1
	.zero		1


	//----- nvinfo : EIATTR_EXIT_INSTR_OFFSETS
	.align		4
        /*005c*/ 	.byte	0x04, 0x1c
        /*005e*/ 	.short	(.L_17 - .L_16)


	//   ....[0]....
.L_16:
        /*0060*/ 	.word	0x000008b0


	//----- nvinfo : EIATTR_CBANK_PARAM_SIZE
	.align		4
.L_17:
        /*0064*/ 	.byte	0x03, 0x19
        /*0066*/ 	.short	0x001c


	//----- nvinfo : EIATTR_PARAM_CBANK
	.align		4
        /*0068*/ 	.byte	0x04, 0x0a
        /*006a*/ 	.short	(.L_19 - .L_18)
	.align		4
.L_18:
        /*006c*/ 	.word	index@(.nv.constant0._Z42matrixMulSharedMemPrefetchMultipleElementsILi1ELi2EEvPfS0_S0_i)
        /*0070*/ 	.short	0x0380
        /*0072*/ 	.short	0x001c


	//----- nvinfo : EIATTR_SW_WAR
	.align		4
.L_19:
        /*0074*/ 	.byte	0x04, 0x36
        /*0076*/ 	.short	(.L_21 - .L_20)
.L_20:
        /*0078*/ 	.word	0x00000008
.L_21:


//--------------------- .nv.callgraph             --------------------------
	.section	.nv.callgraph,"",@"SHT_CUDA_CALLGRAPH"
	.align	4
	.sectionentsize	8
	.align		4
        /*0000*/ 	.word	0x00000000
	.align		4
        /*0004*/ 	.word	0xffffffff
	.align		4
        /*0008*/ 	.word	0x00000000
	.align		4
        /*000c*/ 	.word	0xfffffffe
	.align		4
        /*0010*/ 	.word	0x00000000
	.align		4
        /*0014*/ 	.word	0xfffffffd
	.align		4
        /*0018*/ 	.word	0x00000000
	.align		4
        /*001c*/ 	.word	0xfffffffc


//--------------------- .text._Z42matrixMulSharedMemPrefetchMultipleElementsILi1ELi2EEvPfS0_S0_i --------------------------
	.section	.text._Z42matrixMulSharedMemPrefetchMultipleElementsILi1ELi2EEvPfS0_S0_i,"ax",@progbits
	.align	128
        .global         _Z42matrixMulSharedMemPrefetchMultipleElementsILi1ELi2EEvPfS0_S0_i
        .type           _Z42matrixMulSharedMemPrefetchMultipleElementsILi1ELi2EEvPfS0_S0_i,@function
        .size           _Z42matrixMulSharedMemPrefetchMultipleElementsILi1ELi2EEvPfS0_S0_i,(.L_x_3 - _Z42matrixMulSharedMemPrefetchMultipleElementsILi1ELi2EEvPfS0_S0_i)
        .other          _Z42matrixMulSharedMemPrefetchMultipleElementsILi1ELi2EEvPfS0_S0_i,@"STO_CUDA_ENTRY STV_DEFAULT"
_Z42matrixMulSharedMemPrefetchMultipleElementsILi1ELi2EEvPfS0_S0_i:
.text._Z42matrixMulSharedMemPrefetchMultipleElementsILi1ELi2EEvPfS0_S0_i:
[----:B------:R-:W-:Y:S01]  /*0000*/  LDC R1, c[0x0][0x37c] ;  /* 0x0000df00ff017b82 */ /* 0x000fe20000000800 */
[----:B------:R-:W0:Y:S07]  /*0010*/  S2R R25, SR_TID.X ;  /* 0x0000000000197919 */ /* 0x000e2e0000002100 */
[----:B------:R-:W1:Y:S01]  /*0020*/  S2UR UR4, SR_CTAID.Y ;  /* 0x00000000000479c3 */ /* 0x000e620000002600 */
[----:B------:R-:W2:Y:S01]  /*0030*/  LDCU.64 UR8, c[0x0][0x358] ;  /* 0x00006b00ff0877ac */ /* 0x000ea20008000a00 */
[----:B------:R-:W3:Y:S01]  /*0040*/  S2R R24, SR_TID.Y ;  /* 0x0000000000187919 */ /* 0x000ee20000002200 */
[----:B------:R-:W4:Y:S05]  /*0050*/  S2R R4, SR_CTAID.X ;  /* 0x0000000000047919 */ /* 0x000f2a0000002500 */
[----:B------:R-:W1:Y:S08]  /*0060*/  LDC R9, c[0x0][0x398] ;  /* 0x0000e600ff097b82 */ /* 0x000e700000000800 */
[----:B------:R-:W2:Y:S08]  /*0070*/  LDC.64 R26, c[0x0][0x388] ;  /* 0x0000e200ff1a7b82 */ /* 0x000eb00000000a00 */
[----:B------:R-:W2:Y:S01]  /*0080*/  LDC.64 R14, c[0x0][0x390] ;  /* 0x0000e400ff0e7b82 */ /* 0x000ea20000000a00 */
[----:B-1----:R-:W-:-:S05]  /*0090*/  IMAD R0, R9, UR4, RZ ;  /* 0x0000000409007c24 */ /* 0x002fca000f8e02ff */
[-C--:B0-----:R-:W-:Y:S02]  /*00a0*/  LEA R3, R0, R25.reuse, 0x1 ;  /* 0x0000001900037211 */ /* 0x081fe400078e08ff */
[----:B----4-:R-:W-:-:S03]  /*00b0*/  LEA R5, R4, R25, 0x1 ;  /* 0x0000001904057211 */ /* 0x010fc600078e08ff */
[CC--:B---3--:R-:W-:Y:S02]  /*00c0*/  IMAD R2, R24.reuse, R9.reuse, R3 ;  /* 0x0000000918027224 */ /* 0x0c8fe400078e0203 */
[-C--:B------:R-:W-:Y:S02]  /*00d0*/  IMAD R5, R24, R9.reuse, R5 ;  /* 0x0000000918057224 */ /* 0x080fe400078e0205 */
[C-C-:B--2---:R-:W-:Y:S01]  /*00e0*/  IMAD.WIDE.U32 R10, R2.reuse, 0x4, R26.reuse ;  /* 0x00000004020a7825 */ /* 0x144fe200078e001a */
[C---:B------:R-:W-:Y:S02]  /*00f0*/  IADD3 R3, PT, PT, R2.reuse, 0x1, RZ ;  /* 0x0000000102037810 */ /* 0x040fe40007ffe0ff */
[-C--:B------:R-:W-:Y:S02]  /*0100*/  IADD3 R13, PT, PT, R2, R9.reuse, RZ ;  /* 0x00000009020d7210 */ /* 0x080fe40007ffe0ff */
[-C--:B------:R-:W-:Y:S02]  /*0110*/  IADD3 R17, PT, PT, R3, R9.reuse, RZ ;  /* 0x0000000903117210 */ /* 0x080fe40007ffe0ff */
[----:B------:R-:W-:Y:S01]  /*0120*/  IADD3 R6, PT, PT, R5, 0x1, RZ ;  /* 0x0000000105067810 */ /* 0x000fe20007ffe0ff */
[--C-:B------:R-:W-:Y:S01]  /*0130*/  IMAD.WIDE.U32 R12, R13, 0x4, R26.reuse ;  /* 0x000000040d0c7825 */ /* 0x100fe200078e001a */
[-C--:B------:R-:W-:Y:S01]  /*0140*/  IADD3 R21, PT, PT, R5, R9.reuse, RZ ;  /* 0x0000000905157210 */ /* 0x080fe20007ffe0ff */
[----:B------:R-:W0:Y:S01]  /*0150*/  S2UR UR6, SR_CgaCtaId ;  /* 0x00000000000679c3 */ /* 0x000e220000008800 */
[----:B------:R-:W-:Y:S01]  /*0160*/  UMOV UR4, 0x400 ;  /* 0x0000040000047882 */ /* 0x000fe20000000000 */
[--C-:B------:R-:W-:Y:S01]  /*0170*/  IMAD.WIDE.U32 R18, R3, 0x4, R26.reuse ;  /* 0x0000000403127825 */ /* 0x100fe200078e001a */
[----:B------:R-:W5:Y:S03]  /*0180*/  LDG.E R7, desc[UR8][R12.64] ;  /* 0x000000080c077981 */ /* 0x000f66000c1e1900 */
[----:B------:R-:W-:Y:S01]  /*0190*/  IMAD.WIDE.U32 R26, R17, 0x4, R26 ;  /* 0x00000004111a7825 */ /* 0x000fe200078e001a */
[C---:B------:R-:W-:Y:S01]  /*01a0*/  IADD3 R9, PT, PT, R6.reuse, R9, RZ ;  /* 0x0000000906097210 */ /* 0x040fe20007ffe0ff */
[----:B------:R1:W5:Y:S02]  /*01b0*/  LDG.E R8, desc[UR8][R18.64] ;  /* 0x0000000812087981 */ /* 0x000364000c1e1900 */
[----:B------:R-:W-:-:S02]  /*01c0*/  IMAD.WIDE.U32 R16, R6, 0x4, R14 ;  /* 0x0000000406107825 */ /* 0x000fc400078e000e */
[----:B------:R-:W5:Y:S04]  /*01d0*/  LDG.E R4, desc[UR8][R10.64] ;  /* 0x000000080a047981 */ /* 0x000f68000c1e1900 */
[----:B------:R-:W5:Y:S01]  /*01e0*/  LDG.E R13, desc[UR8][R16.64] ;  /* 0x00000008100d7981 */ /* 0x000f62000c1e1900 */
[----:B------:R-:W-:-:S04]  /*01f0*/  IMAD.WIDE.U32 R22, R5, 0x4, R14 ;  /* 0x0000000405167825 */ /* 0x000fc800078e000e */
[--C-:B------:R-:W-:Y:S01]  /*0200*/  IMAD.WIDE.U32 R20, R21, 0x4, R14.reuse ;  /* 0x0000000415147825 */ /* 0x100fe200078e000e */
[----:B------:R-:W-:Y:S01]  /*0210*/  UIADD3 UR5, UPT, UPT, UR4, 0x10, URZ ;  /* 0x0000001004057890 */ /* 0x000fe2000fffe0ff */
[----:B------:R-:W5:Y:S02]  /*0220*/  LDG.E R10, desc[UR8][R26.64] ;  /* 0x000000081a0a7981 */ /* 0x000f64000c1e1900 */
[----:B------:R-:W-:Y:S02]  /*0230*/  IMAD.WIDE.U32 R14, R9, 0x4, R14 ;  /* 0x00000004090e7825 */ /* 0x000fe400078e000e */
[----:B------:R-:W5:Y:S04]  /*0240*/  LDG.E R12, desc[UR8][R20.64] ;  /* 0x00000008140c7981 */ /* 0x000f68000c1e1900 */
[----:B------:R2:W5:Y:S01]  /*0250*/  LDG.E R18, desc[UR8][R14.64] ;  /* 0x000000080e127981 */ /* 0x000562000c1e1900 */
[----:B-1----:R-:W-:-:S03]  /*0260*/  HFMA2 R19, -RZ, RZ, 0, 0 ;  /* 0x00000000ff137431 */ /* 0x002fc600000001ff */
[----:B------:R1:W5:Y:S01]  /*0270*/  LDG.E R11, desc[UR8][R22.64] ;  /* 0x00000008160b7981 */ /* 0x000362000c1e1900 */
[----:B--2---:R-:W2:Y:S01]  /*0280*/  LDC R15, c[0x0][0x360] ;  /* 0x0000d800ff0f7b82 */ /* 0x004ea20000000800 */
[----:B0-----:R-:W-:Y:S02]  /*0290*/  ULEA UR5, UR6, UR5, 0x18 ;  /* 0x0000000506057291 */ /* 0x001fe4000f8ec0ff */
[----:B------:R-:W-:Y:S01]  /*02a0*/  ULEA UR4, UR6, UR4, 0x18 ;  /* 0x0000000406047291 */ /* 0x000fe2000f8ec0ff */
[----:B------:R-:W-:Y:S01]  /*02b0*/  HFMA2 R27, -RZ, RZ, 0, 0 ;  /* 0x00000000ff1b7431 */ /* 0x000fe200000001ff */
[----:B------:R-:W-:Y:S02]  /*02c0*/  MOV R21, RZ ;  /* 0x000000ff00157202 */ /* 0x000fe40000000f00 */
[----:B------:R-:W-:Y:S02]  /*02d0*/  MOV R29, RZ ;  /* 0x000000ff001d7202 */ /* 0x000fe40000000f00 */
[C---:B-1----:R-:W-:Y:S01]  /*02e0*/  LEA R22, R24.reuse, UR4, 0x3 ;  /* 0x0000000418167c11 */ /* 0x042fe2000f8e18ff */
[----:B--2---:R-:W-:-:S05]  /*02f0*/  IMAD R28, R24, R15, RZ ;  /* 0x0000000f181c7224 */ /* 0x004fca00078e02ff */
[----:B------:R-:W-:-:S04]  /*0300*/  LEA R28, R28, R25, 0x1 ;  /* 0x000000191c1c7211 */ /* 0x000fc800078e08ff */
[C---:B------:R-:W-:Y:S02]  /*0310*/  LEA R20, R28.reuse, UR5, 0x2 ;  /* 0x000000051c147c11 */ /* 0x040fe4000f8e10ff */
[----:B------:R-:W-:Y:S02]  /*0320*/  LEA R24, R25, UR5, 0x2 ;  /* 0x0000000519187c11 */ /* 0x000fe4000f8e10ff */
[----:B------:R-:W-:Y:S02]  /*0330*/  LEA R25, R15, R20, 0x3 ;  /* 0x000000140f197211 */ /* 0x000fe400078e18ff */
[----:B------:R-:W-:Y:S01]  /*0340*/  LEA R23, R28, UR4, 0x2 ;  /* 0x000000041c177c11 */ /* 0x000fe2000f8e10ff */
[----:B------:R-:W-:-:S06]  /*0350*/  UMOV UR4, URZ ;  /* 0x000000ff00047c82 */ /* 0x000fcc0008000000 */
.L_x_1:
[----:B0-----:R-:W0:Y:S02]  /*0360*/  LDCU UR5, c[0x0][0x370] ;  /* 0x00006e00ff0577ac */ /* 0x001e240008000800 */
[----:B0-----:R-:W-:-:S09]  /*0370*/  UISETP.NE.AND UP0, UPT, UR4, UR5, UPT ;  /* 0x000000050400728c */ /* 0x001fd2000bf05270 */
[----:B------:R-:W-:Y:S05]  /*0380*/  BRA.U !UP0, `(.L_x_0) ;  /* 0x0000000508107547 */ /* 0x000fea000b800000 */
[----:B------:R-:W0:Y:S01]  /*0390*/  LDC R14, c[0x0][0x360] ;  /* 0x0000d800ff0e7b82 */ /* 0x000e220000000800 */
[----:B-----5:R-:W-:Y:S01]  /*03a0*/  STS [R23], R4 ;  /* 0x0000000417007388 */ /* 0x020fe20000000800 */
[----:B------:R-:W-:-:S03]  /*03b0*/  UIADD3 UR4, UPT, UPT, UR4, 0x1, URZ ;  /* 0x0000000104047890 */ /* 0x000fc6000fffe0ff */
[----:B------:R-:W-:Y:S01]  /*03c0*/  STS [R20], R11 ;  /* 0x0000000b14007388 */ /* 0x000fe20000000800 */
[----:B------:R-:W-:-:S03]  /*03d0*/  USHF.L.U32 UR5, UR4, 0x1, URZ ;  /* 0x0000000104057899 */ /* 0x000fc600080006ff */
[----:B------:R-:W-:Y:S04]  /*03e0*/  STS [R23+0x4], R8 ;  /* 0x0000040817007388 */ /* 0x000fe80000000800 */
[----:B------:R-:W-:Y:S01]  /*03f0*/  STS [R20+0x4], R13 ;  /* 0x0000040d14007388 */ /* 0x000fe20000000800 */
[----:B0-----:R-:W-:-:S05]  /*0400*/  LEA R15, R14, R23, 0x3 ;  /* 0x000000170e0f7211 */ /* 0x001fca00078e18ff */
[----:B------:R-:W-:Y:S04]  /*0410*/  STS [R15], R7 ;  /* 0x000000070f007388 */ /* 0x000fe80000000800 */
[----:B------:R-:W-:Y:S04]  /*0420*/  STS [R25], R12 ;  /* 0x0000000c19007388 */ /* 0x000fe80000000800 */
[----:B------:R-:W-:Y:S04]  /*0430*/  STS [R15+0x4], R10 ;  /* 0x0000040a0f007388 */ /* 0x000fe80000000800 */
[----:B------:R-:W-:Y:S01]  /*0440*/  STS [R25+0x4], R18 ;  /* 0x0000041219007388 */ /* 0x000fe20000000800 */
[----:B------:R-:W-:Y:S06]  /*0450*/  BAR.SYNC.DEFER_BLOCKING 0x0 ;  /* 0x0000000000007b1d */ /* 0x000fec0000010000 */
[----:B------:R-:W-:Y:S04]  /*0460*/  LDS R26, [R24] ;  /* 0x00000000181a7984 */ /* 0x000fe80000000800 */
[----:B------:R-:W0:Y:S04]  /*0470*/  LDS.64 R14, [R22] ;  /* 0x00000000160e7984 */ /* 0x000e280000000a00 */
[----:B------:R-:W1:Y:S04]  /*0480*/  LDS R28, [R24+0x4] ;  /* 0x00000400181c7984 */ /* 0x000e680000000800 */
[----:B------:R-:W2:Y:S01]  /*0490*/  LDS.64 R16, [R22+0x8] ;  /* 0x0000080016107984 */ /* 0x000ea20000000a00 */
[C---:B0-----:R-:W-:Y:S01]  /*04a0*/  FFMA R29, R14.reuse, R26, R29 ;  /* 0x0000001a0e1d7223 */ /* 0x041fe2000000001d */
[----:B-1----:R-:W-:Y:S01]  /*04b0*/  FFMA R14, R14, R28, R27 ;  /* 0x0000001c0e0e7223 */ /* 0x002fe2000000001b */
[-C--:B--2---:R-:W-:Y:S01]  /*04c0*/  FFMA R26, R26, R16.reuse, R21 ;  /* 0x000000101a1a7223 */ /* 0x084fe20000000015 */
[----:B------:R-:W-:-:S02]  /*04d0*/  FFMA R28, R28, R16, R19 ;  /* 0x000000101c1c7223 */ /* 0x000fc40000000013 */
[----:B------:R-:W0:Y:S04]  /*04e0*/  LDS R16, [R24+0x8] ;  /* 0x0000080018107984 */ /* 0x000e280000000800 */
[----:B------:R-:W1:Y:S01]  /*04f0*/  LDS R19, [R24+0xc] ;  /* 0x00000c0018137984 */ /* 0x000e620000000800 */
[C---:B0-----:R-:W-:Y:S01]  /*0500*/  FFMA R29, R16.reuse, R15, R29 ;  /* 0x0000000f101d7223 */ /* 0x041fe2000000001d */
[----:B------:R-:W-:Y:S02]  /*0510*/  FFMA R21, R16, R17, R26 ;  /* 0x0000001110157223 */ /* 0x000fe4000000001a */
[----:B------:R-:W0:Y:S01]  /*0520*/  LDC R16, c[0x0][0x398] ;  /* 0x0000e600ff107b82 */ /* 0x000e220000000800 */
[C---:B-1----:R-:W-:Y:S01]  /*0530*/  FFMA R27, R19.reuse, R15, R14 ;  /* 0x0000000f131b7223 */ /* 0x042fe2000000000e */
[----:B------:R-:W-:Y:S01]  /*0540*/  FFMA R19, R19, R17, R28 ;  /* 0x0000001113137223 */ /* 0x000fe2000000001c */
[----:B------:R-:W-:-:S04]  /*0550*/  IADD3 R17, PT, PT, R2, UR5, RZ ;  /* 0x0000000502117c10 */ /* 0x000fc8000fffe0ff */
[----:B0-----:R-:W-:-:S13]  /*0560*/  ISETP.GE.U32.AND P1, PT, R17, R16, PT ;  /* 0x000000101100720c */ /* 0x001fda0003f26070 */
[----:B------:R-:W0:Y:S01]  /*0570*/  @!P1 LDC.64 R14, c[0x0][0x388] ;  /* 0x0000e200ff0e9b82 */ /* 0x000e220000000a00 */
[----:B------:R-:W-:-:S04]  /*0580*/  IADD3 R26, PT, PT, R17, R16, RZ ;  /* 0x00000010111a7210 */ /* 0x000fc80007ffe0ff */
[----:B------:R-:W-:Y:S01]  /*0590*/  ISETP.GE.U32.AND P0, PT, R26, R17, PT ;  /* 0x000000111a00720c */ /* 0x000fe20003f06070 */
[----:B0-----:R-:W-:-:S05]  /*05a0*/  @!P1 IMAD.WIDE.U32 R14, R17, 0x4, R14 ;  /* 0x00000004110e9825 */ /* 0x001fca00078e000e */
[----:B------:R0:W5:Y:S07]  /*05b0*/  @!P1 LDG.E R4, desc[UR8][R14.64] ;  /* 0x000000080e049981 */ /* 0x00016e000c1e1900 */
[----:B0-----:R-:W0:Y:S01]  /*05c0*/  @!P0 LDC.64 R14, c[0x0][0x388] ;  /* 0x0000e200ff0e8b82 */ /* 0x001e220000000a00 */
[----:B------:R-:W-:-:S04]  /*05d0*/  IADD3 R17, PT, PT, R3, UR5, RZ ;  /* 0x0000000503117c10 */ /* 0x000fc8000fffe0ff */
[----:B------:R-:W-:Y:S01]  /*05e0*/  ISETP.GE.U32.AND P2, PT, R17, R16, PT ;  /* 0x000000101100720c */ /* 0x000fe20003f46070 */
[----:B0-----:R-:W-:-:S05]  /*05f0*/  @!P0 IMAD.WIDE.U32 R14, R26, 0x4, R14 ;  /* 0x000000041a0e8825 */ /* 0x001fca00078e000e */
[----:B------:R0:W5:Y:S07]  /*0600*/  @!P0 LDG.E R7, desc[UR8][R14.64] ;  /* 0x000000080e078981 */ /* 0x00016e000c1e1900 */
[----:B0-----:R-:W0:Y:S01]  /*0610*/  @!P2 LDC.64 R14, c[0x0][0x388] ;  /* 0x0000e200ff0eab82 */ /* 0x001e220000000a00 */
[----:B------:R-:W-:-:S04]  /*0620*/  IADD3 R26, PT, PT, R17, R16, RZ ;  /* 0x00000010111a7210 */ /* 0x000fc80007ffe0ff */
[----:B------:R-:W-:Y:S01]  /*0630*/  ISETP.GE.U32.AND P3, PT, R26, R17, PT ;  /* 0x000000111a00720c */ /* 0x000fe20003f66070 */
[----:B0-----:R-:W-:-:S05]  /*0640*/  @!P2 IMAD.WIDE.U32 R14, R17, 0x4, R14 ;  /* 0x00000004110ea825 */ /* 0x001fca00078e000e */
[----:B------:R0:W5:Y:S07]  /*0650*/  @!P2 LDG.E R8, desc[UR8][R14.64] ;  /* 0x000000080e08a981 */ /* 0x00016e000c1e1900 */
[----:B0-----:R-:W0:Y:S02]  /*0660*/  @!P3 LDC.64 R14, c[0x0][0x388] ;  /* 0x0000e200ff0ebb82 */ /* 0x001e240000000a00 */
[----:B0-----:R-:W-:-:S05]  /*0670*/  @!P3 IMAD.WIDE.U32 R14, R26, 0x4, R14 ;  /* 0x000000041a0eb825 */ /* 0x001fca00078e000e */
[----:B------:R0:W5:Y:S01]  /*0680*/  @!P3 LDG.E R10, desc[UR8][R14.64] ;  /* 0x000000080e0ab981 */ /* 0x000162000c1e1900 */
[----:B------:R-:W-:Y:S01]  /*0690*/  @!P1 IMAD R17, R16, UR5, R5 ;  /* 0x0000000510119c24 */ /* 0x000fe2000f8e0205 */
[----:B0-----:R-:W0:Y:S03]  /*06a0*/  @!P1 LDC.64 R14, c[0x0][0x390] ;  /* 0x0000e400ff0e9b82 */ /* 0x001e260000000a00 */
[----:B0-----:R-:W-:-:S05]  /*06b0*/  @!P1 IMAD.WIDE.U32 R14, R17, 0x4, R14 ;  /* 0x00000004110e9825 */ /* 0x001fca00078e000e */
[----:B------:R0:W5:Y:S01]  /*06c0*/  @!P1 LDG.E R11, desc[UR8][R14.64] ;  /* 0x000000080e0b9981 */ /* 0x000162000c1e1900 */
[----:B------:R-:W-:Y:S01]  /*06d0*/  @!P2 IMAD R17, R16, UR5, R6 ;  /* 0x000000051011ac24 */ /* 0x000fe2000f8e0206 */
[----:B0-----:R-:W0:Y:S03]  /*06e0*/  @!P2 LDC.64 R14, c[0x0][0x390] ;  /* 0x0000e400ff0eab82 */ /* 0x001e260000000a00 */
[----:B0-----:R-:W-:-:S05]  /*06f0*/  @!P2 IMAD.WIDE.U32 R14, R17, 0x4, R14 ;  /* 0x00000004110ea825 */ /* 0x001fca00078e000e */
[----:B------:R0:W5:Y:S01]  /*0700*/  @!P2 LDG.E R13, desc[UR8][R14.64] ;  /* 0x000000080e0da981 */ /* 0x000162000c1e1900 */
[C---:B------:R-:W-:Y:S01]  /*0710*/  @!P3 IMAD R17, R16.reuse, UR5, R9 ;  /* 0x000000051011bc24 */ /* 0x040fe2000f8e0209 */
[----:B0-----:R-:W0:Y:S01]  /*0720*/  @!P3 LDC.64 R14, c[0x0][0x390] ;  /* 0x0000e400ff0ebb82 */ /* 0x001e220000000a00 */
[----:B------:R-:W-:Y:S02]  /*0730*/  ISETP.LE.AND P1, PT, R16, UR5, PT ;  /* 0x0000000510007c0c */ /* 0x000fe4000bf23270 */
[----:B0-----:R-:W-:-:S04]  /*0740*/  @!P3 IMAD.WIDE.U32 R14, R17, 0x4, R14 ;  /* 0x00000004110eb825 */ /* 0x001fc800078e000e */
[----:B------:R-:W-:Y:S01]  /*0750*/  @!P0 IMAD R17, R16, UR5, R5 ;  /* 0x0000000510118c24 */ /* 0x000fe2000f8e0205 */
[----:B------:R0:W5:Y:S04]  /*0760*/  @!P3 LDG.E R18, desc[UR8][R14.64] ;  /* 0x000000080e12b981 */ /* 0x000168000c1e1900 */
[----:B------:R-:W-:Y:S02]  /*0770*/  @!P0 IADD3 R26, PT, PT, R17, R16, RZ ;  /* 0x00000010111a8210 */ /* 0x000fe40007ffe0ff */
[----:B------:R-:W1:Y:S03]  /*0780*/  @!P0 LDC.64 R16, c[0x0][0x390] ;  /* 0x0000e400ff108b82 */ /* 0x000e660000000a00 */
[----:B-1----:R-:W-:-:S05]  /*0790*/  @!P0 IMAD.WIDE.U32 R16, R26, 0x4, R16 ;  /* 0x000000041a108825 */ /* 0x002fca00078e0010 */
[----:B------:R0:W5:Y:S01]  /*07a0*/  @!P0 LDG.E R12, desc[UR8][R16.64] ;  /* 0x00000008100c8981 */ /* 0x000162000c1e1900 */
[----:B------:R-:W-:Y:S06]  /*07b0*/  BAR.SYNC.DEFER_BLOCKING 0x0 ;  /* 0x0000000000007b1d */ /* 0x000fec0000010000 */
[----:B------:R-:W-:Y:S05]  /*07c0*/  @!P1 BRA `(.L_x_1) ;  /* 0xfffffff800e49947 */ /* 0x000fea000383ffff */
.L_x_0:
[----:B-----5:R-:W1:Y:S01]  /*07d0*/  LDC.64 R8, c[0x0][0x380] ;  /* 0x0000e000ff087b82 */ /* 0x020e620000000a00 */
[----:B------:R-:W2:Y:S01]  /*07e0*/  LDCU UR4, c[0x0][0x398] ;  /* 0x00007300ff0477ac */ /* 0x000ea20008000800 */
[----:B------:R-:W-:-:S04]  /*07f0*/  LEA R3, R0, R5, 0x1 ;  /* 0x0000000500037211 */ /* 0x000fc800078e08ff */
[C---:B------:R-:W-:Y:S02]  /*0800*/  IADD3 R5, PT, PT, R3.reuse, 0x1, RZ ;  /* 0x0000000103057810 */ /* 0x040fe40007ffe0ff */
[----:B--2---:R-:W-:Y:S02]  /*0810*/  IADD3 R7, PT, PT, R3, UR4, RZ ;  /* 0x0000000403077c10 */ /* 0x004fe4000fffe0ff */
[----:B------:R-:W-:Y:S01]  /*0820*/  IADD3 R11, PT, PT, R5, UR4, RZ ;  /* 0x00000004050b7c10 */ /* 0x000fe2000fffe0ff */
[----:B-1----:R-:W-:-:S04]  /*0830*/  IMAD.WIDE.U32 R2, R3, 0x4, R8 ;  /* 0x0000000403027825 */ /* 0x002fc800078e0008 */
[--C-:B------:R-:W-:Y:S01]  /*0840*/  IMAD.WIDE.U32 R4, R5, 0x4, R8.reuse ;  /* 0x0000000405047825 */ /* 0x100fe200078e0008 */
[----:B------:R-:W-:Y:S03]  /*0850*/  STG.E desc[UR8][R2.64], R29 ;  /* 0x0000001d02007986 */ /* 0x000fe6000c101908 */
[--C-:B------:R-:W-:Y:S01]  /*0860*/  IMAD.WIDE.U32 R6, R7, 0x4, R8.reuse ;  /* 0x0000000407067825 */ /* 0x100fe200078e0008 */
[----:B------:R-:W-:Y:S03]  /*0870*/  STG.E desc[UR8][R4.64], R27 ;  /* 0x0000001b04007986 */ /* 0x000fe6000c101908 */
[----:B------:R-:W-:Y:S01]  /*0880*/  IMAD.WIDE.U32 R8, R11, 0x4, R8 ;  /* 0x000000040b087825 */ /* 0x000fe200078e0008 */
[----:B------:R-:W-:Y:S04]  /*0890*/  STG.E desc[UR8][R6.64], R21 ;  /* 0x0000001506007986 */ /* 0x000fe8000c101908 */
[----:B------:R-:W-:Y:S01]  /*08a0*/  STG.E desc[UR8][R8.64], R19 ;  /* 0x0000001308007986 */ /* 0x000fe2000c101908 */
[----:B------:R-:W-:Y:S05]  /*08b0*/  EXIT ;  /* 0x000000000000794d */ /* 0x000fea0003800000 */
.L_x_2:
[----:B------:R-:W-:-:S00]  /*08c0*/  BRA `(.L_x_2) ;  /* 0xfffffffc00fc7947 */ /* 0x000fc0000383ffff */
[----:B------:R-:W-:-:S00]  /*08d0*/  NOP ;  /* 0x0000000000007918 */ /* 0x000fc00000000000 */
        /* <DEDUP_REMOVED lines=10> */
.L_x_3:


//--------------------- .nv.shared._Z42matrixMulSharedMemPrefetchMultipleElementsILi1ELi2EEvPfS0_S0_i --------------------------
	.section	.nv.shared._Z42matrixMulSharedMemPrefetchMultipleElementsILi1ELi2EEvPfS0_S0_i,"aw",@nobits
	.sectionflags	@""
	.align	4
.nv.shared._Z42matrixMulSharedMemPrefetchMultipleElementsILi1ELi2EEvPfS0_S0_i:
	.zero		1056


//--------------------- .nv.shared.reserved.0     --------------------------
	.section	.nv.shared.reserved.0,"aw",@nobits
	.weak		__nv_reservedSMEM_offset_0_alias
	.size		__nv_reservedSMEM_offset_0_alias, 0, 64
	.other		__nv_reservedSMEM_offset_0_alias,@"STO_CUDA_RESERVED_SHARED STV_DEFAULT"
__nv_reservedSMEM_offset_0_alias:
	.zero		0
	.zero		64


//--------------------- .nv.constant0._Z42matrixMulSharedMemPrefetchMultipleElementsILi1ELi2EEvPfS0_S0_i --------------------------
	.section	.nv.constant0._Z42matrixMulSharedMemPrefetchMultipleElementsILi1ELi2EEvPfS0_S0_i,"a",@progbits
	.sectionflags	@""
	.align	4
.nv.constant0._Z42matrixMulSharedMemPrefetchMultipleElementsILi1ELi2EEvPfS0_S0_i:
	.zero		924


//--------------------- SYMBOLS --------------------------

	.type		.nv.reservedSmem.offset0,@object
	.size		.nv.reservedSmem.offset0,0x4
	.type		.nv.reservedSmem.cap,@object
	.size		.nv.reservedSmem.cap,0x4
